//
// Generated by NVIDIA NVVM Compiler
//
// Compiler Build ID: CL-36424714
// Cuda compilation tools, release 13.0, V13.0.88
// Based on NVVM 20.0.0
//

.version 9.0
.target sm_100
.address_size 64

	// .globl	_Z5isingPiS_Pdi

.visible .entry _Z5isingPiS_Pdi(
	.param .u64 .ptr .align 1 _Z5isingPiS_Pdi_param_0,
	.param .u64 .ptr .align 1 _Z5isingPiS_Pdi_param_1,
	.param .u64 .ptr .align 1 _Z5isingPiS_Pdi_param_2,
	.param .u32 _Z5isingPiS_Pdi_param_3
)
{
	.reg .pred 	%p<8>;
	.reg .b32 	%r<73>;
	.reg .b64 	%rd<36>;
	.reg .b64 	%fd<34>;

	ld.param.u64 	%rd4, [_Z5isingPiS_Pdi_param_0];
	ld.param.u64 	%rd5, [_Z5isingPiS_Pdi_param_1];
	ld.param.u64 	%rd6, [_Z5isingPiS_Pdi_param_2];
	ld.param.u32 	%r19, [_Z5isingPiS_Pdi_param_3];
	cvta.to.global.u64 	%rd1, %rd6;
	cvta.to.global.u64 	%rd2, %rd5;
	cvta.to.global.u64 	%rd3, %rd4;
	mov.u32 	%r21, %ctaid.x;
	mov.u32 	%r22, %ntid.x;
	mov.u32 	%r23, %tid.x;
	mad.lo.s32 	%r24, %r21, %r22, %r23;
	mov.u32 	%r25, %ctaid.y;
	mov.u32 	%r26, %ntid.y;
	mov.u32 	%r27, %tid.y;
	mad.lo.s32 	%r28, %r25, %r26, %r27;
	mul.lo.s32 	%r1, %r28, 11;
	mul.lo.s32 	%r2, %r24, 11;
	add.s32 	%r3, %r19, -2;
	mov.b32 	%r70, 0;
$L__BB0_1:
	add.s32 	%r30, %r70, %r1;
	mad.lo.s32 	%r5, %r30, %r19, %r2;
	mov.b32 	%r71, 0;
$L__BB0_2:
	add.s32 	%r7, %r5, %r71;
	add.s32 	%r8, %r3, %r7;
	add.s32 	%r9, %r8, 1;
	add.s32 	%r10, %r19, %r7;
	add.s32 	%r11, %r8, 3;
	add.s32 	%r12, %r8, 4;
	mov.f64 	%fd4, 0d0000000000000000;
	mov.b32 	%r72, 0;
	rem.s32 	%r42, %r10, %r19;
$L__BB0_3:
	setp.eq.s32 	%p1, %r72, 2;
	add.s32 	%r14, %r3, %r72;
	mul.lo.s32 	%r15, %r72, 5;
	@%p1 bra 	$L__BB0_5;
	rem.s32 	%r32, %r8, %r19;
	div.s32 	%r33, %r7, %r19;
	add.s32 	%r34, %r14, %r33;
	rem.s32 	%r35, %r34, %r19;
	mul.lo.s32 	%r36, %r35, %r19;
	add.s32 	%r37, %r36, %r32;
	mul.wide.u32 	%rd7, %r15, 8;
	add.s64 	%rd8, %rd1, %rd7;
	ld.global.f64 	%fd6, [%rd8];
	mul.wide.s32 	%rd9, %r37, 4;
	add.s64 	%rd10, %rd2, %rd9;
	ld.global.u32 	%r38, [%rd10];
	cvt.rn.f64.s32 	%fd7, %r38;
	fma.rn.f64 	%fd8, %fd6, %fd7, %fd4;
	rem.s32 	%r39, %r9, %r19;
	add.s32 	%r40, %r36, %r39;
	ld.global.f64 	%fd9, [%rd8+8];
	mul.wide.s32 	%rd11, %r40, 4;
	add.s64 	%rd12, %rd2, %rd11;
	ld.global.u32 	%r41, [%rd12];
	cvt.rn.f64.s32 	%fd10, %r41;
	fma.rn.f64 	%fd11, %fd9, %fd10, %fd8;
	add.s32 	%r43, %r36, %r42;
	ld.global.f64 	%fd12, [%rd8+16];
	mul.wide.s32 	%rd13, %r43, 4;
	add.s64 	%rd14, %rd2, %rd13;
	ld.global.u32 	%r44, [%rd14];
	cvt.rn.f64.s32 	%fd13, %r44;
	fma.rn.f64 	%fd14, %fd12, %fd13, %fd11;
	rem.s32 	%r45, %r11, %r19;
	add.s32 	%r46, %r36, %r45;
	ld.global.f64 	%fd15, [%rd8+24];
	mul.wide.s32 	%rd15, %r46, 4;
	add.s64 	%rd16, %rd2, %rd15;
	ld.global.u32 	%r47, [%rd16];
	cvt.rn.f64.s32 	%fd16, %r47;
	fma.rn.f64 	%fd17, %fd15, %fd16, %fd14;
	rem.s32 	%r48, %r12, %r19;
	add.s32 	%r49, %r36, %r48;
	ld.global.f64 	%fd18, [%rd8+32];
	mul.wide.s32 	%rd17, %r49, 4;
	add.s64 	%rd18, %rd2, %rd17;
	ld.global.u32 	%r50, [%rd18];
	cvt.rn.f64.s32 	%fd19, %r50;
	fma.rn.f64 	%fd4, %fd18, %fd19, %fd17;
	bra.uni 	$L__BB0_6;
$L__BB0_5:
	rem.s32 	%r51, %r8, %r19;
	div.s32 	%r52, %r7, %r19;
	add.s32 	%r53, %r14, %r52;
	rem.s32 	%r54, %r53, %r19;
	mul.lo.s32 	%r55, %r54, %r19;
	add.s32 	%r56, %r55, %r51;
	mul.wide.u32 	%rd19, %r15, 8;
	add.s64 	%rd20, %rd1, %rd19;
	ld.global.f64 	%fd20, [%rd20];
	mul.wide.s32 	%rd21, %r56, 4;
	add.s64 	%rd22, %rd2, %rd21;
	ld.global.u32 	%r57, [%rd22];
	cvt.rn.f64.s32 	%fd21, %r57;
	fma.rn.f64 	%fd22, %fd20, %fd21, %fd4;
	rem.s32 	%r58, %r9, %r19;
	add.s32 	%r59, %r55, %r58;
	ld.global.f64 	%fd23, [%rd20+8];
	mul.wide.s32 	%rd23, %r59, 4;
	add.s64 	%rd24, %rd2, %rd23;
	ld.global.u32 	%r60, [%rd24];
	cvt.rn.f64.s32 	%fd24, %r60;
	fma.rn.f64 	%fd25, %fd23, %fd24, %fd22;
	rem.s32 	%r61, %r11, %r19;
	add.s32 	%r62, %r55, %r61;
	ld.global.f64 	%fd26, [%rd20+24];
	mul.wide.s32 	%rd25, %r62, 4;
	add.s64 	%rd26, %rd2, %rd25;
	ld.global.u32 	%r63, [%rd26];
	cvt.rn.f64.s32 	%fd27, %r63;
	fma.rn.f64 	%fd28, %fd26, %fd27, %fd25;
	rem.s32 	%r64, %r12, %r19;
	add.s32 	%r65, %r55, %r64;
	ld.global.f64 	%fd29, [%rd20+32];
	mul.wide.s32 	%rd27, %r65, 4;
	add.s64 	%rd28, %rd2, %rd27;
	ld.global.u32 	%r66, [%rd28];
	cvt.rn.f64.s32 	%fd30, %r66;
	fma.rn.f64 	%fd4, %fd29, %fd30, %fd28;
$L__BB0_6:
	add.s32 	%r72, %r72, 1;
	setp.ne.s32 	%p2, %r72, 5;
	@%p2 bra 	$L__BB0_3;
	abs.f64 	%fd31, %fd4;
	setp.geu.f64 	%p3, %fd31, 0d3EB0C6F7A0B5ED8D;
	@%p3 bra 	$L__BB0_9;
	mul.wide.s32 	%rd33, %r7, 4;
	add.s64 	%rd34, %rd2, %rd33;
	ld.global.u32 	%r69, [%rd34];
	add.s64 	%rd35, %rd3, %rd33;
	st.global.u32 	[%rd35], %r69;
	bra.uni 	$L__BB0_13;
$L__BB0_9:
	setp.geu.f64 	%p4, %fd4, 0d0000000000000000;
	@%p4 bra 	$L__BB0_11;
	mul.wide.s32 	%rd31, %r7, 4;
	add.s64 	%rd32, %rd3, %rd31;
	mov.b32 	%r68, -1;
	st.global.u32 	[%rd32], %r68;
	bra.uni 	$L__BB0_13;
$L__BB0_11:
	setp.leu.f64 	%p5, %fd4, 0d0000000000000000;
	@%p5 bra 	$L__BB0_13;
	mul.wide.s32 	%rd29, %r7, 4;
	add.s64 	%rd30, %rd3, %rd29;
	mov.b32 	%r67, 1;
	st.global.u32 	[%rd30], %r67;
$L__BB0_13:
	add.s32 	%r71, %r71, 1;
	setp.ne.s32 	%p6, %r71, 11;
	@%p6 bra 	$L__BB0_2;
	add.s32 	%r70, %r70, 1;
	setp.ne.s32 	%p7, %r70, 11;
	@%p7 bra 	$L__BB0_1;
	ret;

}


// ===== COMPILED SASS (sm_100) =====

	.target	sm_100

	.elftype	@"ET_EXEC"


//--------------------- .note.nv.tkinfo           --------------------------
	.section	.note.nv.tkinfo,"",@"SHT_NOTE"
	.sectionflags	@"SHF_NOTE_NV_TKINFO"
	.tkinfo
        /*0018*/ 	.word	0x00000002
        /*0030*/ 	.string	""
        /*0030*/ 	.string	"ptxas"
        /*0030*/ 	.string	"Cuda compilation tools, release 13.0, V13.0.88"
        /*0030*/ 	.string	"Build cuda_13.0.r13.0/compiler.36424714_0"
        /*0030*/ 	.string	"-arch sm_100 -m 64 "



//--------------------- .note.nv.cuinfo           --------------------------
	.section	.note.nv.cuinfo,"",@"SHT_NOTE"
	.sectionflags	@"SHF_NOTE_NV_CUINFO"
        /*0018*/ 	.short	0x0002
        /*001a*/ 	.short	0x0064
        /*001c*/ 	.short	0x0082
	.zero		2


//--------------------- .nv.info                  --------------------------
	.section	.nv.info,"",@"SHT_CUDA_INFO"
	.align	4


	//----- nvinfo : EIATTR_REGCOUNT
	.align		4
        /*0000*/ 	.byte	0x04, 0x2f
        /*0002*/ 	.short	(.L_1 - .L_0)
	.align		4
.L_0:
        /*0004*/ 	.word	index@(_Z5isingPiS_Pdi)
        /*0008*/ 	.word	0x00000020


	//----- nvinfo : EIATTR_FRAME_SIZE
	.align		4
.L_1:
        /*000c*/ 	.byte	0x04, 0x11
        /*000e*/ 	.short	(.L_3 - .L_2)
	.align		4
.L_2:
        /*0010*/ 	.word	index@(_Z5isingPiS_Pdi)
        /*0014*/ 	.word	0x00000000


	//----- nvinfo : EIATTR_MIN_STACK_SIZE
	.align		4
.L_3:
        /*0018*/ 	.byte	0x04, 0x12
        /*001a*/ 	.short	(.L_5 - .L_4)
	.align		4
.L_4:
        /*001c*/ 	.word	index@(_Z5isingPiS_Pdi)
        /*0020*/ 	.word	0x00000000
.L_5:


//--------------------- .nv.compat                --------------------------
	.section	.nv.compat,"",@"SHT_CUDA_COMPAT_INFO"
	.align	4
        /*0000*/ 	.byte	0x02, 0x09, 0x00, 0x00, 0x02, 0x02, 0x01, 0x00, 0x02, 0x05, 0x05, 0x00, 0x03, 0x07, 0x01, 0x01
        /*0010*/ 	.byte	0x02, 0x03, 0x00, 0x00, 0x02, 0x06, 0x01, 0x00, 0x04, 0x0b, 0x08, 0x00, 0x01, 0x00, 0x00, 0x00
        /*0020*/ 	.byte	0x00, 0x00, 0x00, 0x00


//--------------------- .nv.info._Z5isingPiS_Pdi  --------------------------
	.section	.nv.info._Z5isingPiS_Pdi,"",@"SHT_CUDA_INFO"
	.sectionflags	@""
	.align	4


	//----- nvinfo : EIATTR_CUDA_API_VERSION
	.align		4
        /*0000*/ 	.byte	0x04, 0x37
        /*0002*/ 	.short	(.L_7 - .L_6)
.L_6:
        /*0004*/ 	.word	0x00000082


	//----- nvinfo : EIATTR_KPARAM_INFO
	.align		4
.L_7:
        /*0008*/ 	.byte	0x04, 0x17
        /*000a*/ 	.short	(.L_9 - .L_8)
.L_8:
        /*000c*/ 	.word	0x00000000
        /*0010*/ 	.short	0x0003
        /*0012*/ 	.short	0x0018
        /*0014*/ 	.byte	0x00, 0xf0, 0x11, 0x00


	//----- nvinfo : EIATTR_KPARAM_INFO
	.align		4
.L_9:
        /*0018*/ 	.byte	0x04, 0x17
        /*001a*/ 	.short	(.L_11 - .L_10)
.L_10:
        /*001c*/ 	.word	0x00000000
        /*0020*/ 	.short	0x0002
        /*0022*/ 	.short	0x0010
        /*0024*/ 	.byte	0x00, 0xf5, 0x21, 0x00


	//----- nvinfo : EIATTR_KPARAM_INFO
	.align		4
.L_11:
        /*0028*/ 	.byte	0x04, 0x17
        /*002a*/ 	.short	(.L_13 - .L_12)
.L_12:
        /*002c*/ 	.word	0x00000000
        /*0030*/ 	.short	0x0001
        /*0032*/ 	.short	0x0008
        /*0034*/ 	.byte	0x00, 0xf5, 0x21, 0x00


	//----- nvinfo : EIATTR_KPARAM_INFO
	.align		4
.L_13:
        /*0038*/ 	.byte	0x04, 0x17
        /*003a*/ 	.short	(.L_15 - .L_14)
.L_14:
        /*003c*/ 	.word	0x00000000
        /*0040*/ 	.short	0x0000
        /*0042*/ 	.short	0x0000
        /*0044*/ 	.byte	0x00, 0xf5, 0x21, 0x00


	//----- nvinfo : EIATTR_SPARSE_MMA_MASK
	.align		4
.L_15:
        /*0048*/ 	.byte	0x03, 0x50
        /*004a*/ 	.short	0x0000


	//----- nvinfo : EIATTR_MAXREG_COUNT
	.align		4
        /*004c*/ 	.byte	0x03, 0x1b
        /*004e*/ 	.short	0x00ff


	//----- nvinfo : EIATTR_MERCURY_ISA_VERSION
	.align		4
        /*0050*/ 	.byte	0x03, 0x5f
        /*0052*/ 	.short	0x0101


	//----- nvinfo : EIATTR_VRC_CTA_INIT_COUNT
	.align		4
        /*0054*/ 	.byte	0x02, 0x4a
	.zero		1
	.zero		1


	//----- nvinfo : EIATTR_EXIT_INSTR_OFFSETS
	.align		4
        /*0058*/ 	.byte	0x04, 0x1c
        /*005a*/ 	.short	(.L_17 - .L_16)


	//   ....[0]....
.L_16:
        /*005c*/ 	.word	0x000013b0


	//----- nvinfo : EIATTR_CRS_STACK_SIZE
	.align		4
.L_17:
        /*0060*/ 	.byte	0x04, 0x1e
        /*0062*/ 	.short	(.L_19 - .L_18)
.L_18:
        /*0064*/ 	.word	0x00000000


	//----- nvinfo : EIATTR_CBANK_PARAM_SIZE
	.align		4
.L_19:
        /*0068*/ 	.byte	0x03, 0x19
        /*006a*/ 	.short	0x001c


	//----- nvinfo : EIATTR_PARAM_CBANK
	.align		4
        /*006c*/ 	.byte	0x04, 0x0a
        /*006e*/ 	.short	(.L_21 - .L_20)
	.align		4
.L_20:
        /*0070*/ 	.word	index@(.nv.constant0._Z5isingPiS_Pdi)
        /*0074*/ 	.short	0x0380
        /*0076*/ 	.short	0x001c


	//----- nvinfo : EIATTR_SW_WAR
	.align		4
.L_21:
        /*0078*/ 	.byte	0x04, 0x36
        /*007a*/ 	.short	(.L_23 - .L_22)
.L_22:
        /*007c*/ 	.word	0x00000008
.L_23:


//--------------------- .nv.callgraph             --------------------------
	.section	.nv.callgraph,"",@"SHT_CUDA_CALLGRAPH"
	.align	4
	.sectionentsize	8
	.align		4
        /*0000*/ 	.word	0x00000000
	.align		4
        /*0004*/ 	.word	0xffffffff
	.align		4
        /*0008*/ 	.word	0x00000000
	.align		4
        /*000c*/ 	.word	0xfffffffe
	.align		4
        /*0010*/ 	.word	0x00000000
	.align		4
        /*0014*/ 	.word	0xfffffffd
	.align		4
        /*0018*/ 	.word	0x00000000
	.align		4
        /*001c*/ 	.word	0xfffffffc


//--------------------- .text._Z5isingPiS_Pdi     --------------------------
	.section	.text._Z5isingPiS_Pdi,"ax",@progbits
	.align	128
        .global         _Z5isingPiS_Pdi
        .type           _Z5isingPiS_Pdi,@function
        .size           _Z5isingPiS_Pdi,(.L_x_9 - _Z5isingPiS_Pdi)
        .other          _Z5isingPiS_Pdi,@"STO_CUDA_ENTRY STV_DEFAULT"
_Z5isingPiS_Pdi:
.text._Z5isingPiS_Pdi:
[----:B------:R-:W-:Y:S01]  /*0000*/  LDC R1, c[0x0][0x37c] ;  /* 0x0000df00ff017b82 */ /* 0x000fe20000000800 */
[----:B------:R-:W0:Y:S07]  /*0010*/  S2R R3, SR_TID.X ;  /* 0x0000000000037919 */ /* 0x000e2e0000002100 */
[----:B------:R-:W0:Y:S01]  /*0020*/  S2UR UR4, SR_CTAID.X ;  /* 0x00000000000479c3 */ /* 0x000e220000002500 */
[----:B------:R-:W1:Y:S01]  /*0030*/  LDCU UR5, c[0x0][0x398] ;  /* 0x00007300ff0577ac */ /* 0x000e620008000800 */
[----:B------:R-:W2:Y:S01]  /*0040*/  S2R R5, SR_TID.Y ;  /* 0x0000000000057919 */ /* 0x000ea20000002200 */
[----:B------:R-:W3:Y:S05]  /*0050*/  LDCU.64 UR6, c[0x0][0x358] ;  /* 0x00006b00ff0677ac */ /* 0x000eea0008000a00 */
[----:B------:R-:W0:Y:S08]  /*0060*/  LDC R2, c[0x0][0x360] ;  /* 0x0000d800ff027b82 */ /* 0x000e300000000800 */
[----:B------:R-:W2:Y:S01]  /*0070*/  S2UR UR8, SR_CTAID.Y ;  /* 0x00000000000879c3 */ /* 0x000ea20000002600 */
[----:B-1----:R-:W-:-:S07]  /*0080*/  UIADD3 UR5, UPT, UPT, UR5, -0x2, URZ ;  /* 0xfffffffe05057890 */ /* 0x002fce000fffe0ff */
[----:B------:R-:W2:Y:S01]  /*0090*/  LDC R0, c[0x0][0x364] ;  /* 0x0000d900ff007b82 */ /* 0x000ea20000000800 */
[----:B0-----:R-:W-:Y:S02]  /*00a0*/  IMAD R2, R2, UR4, R3 ;  /* 0x0000000402027c24 */ /* 0x001fe4000f8e0203 */
[----:B------:R-:W-:Y:S02]  /*00b0*/  IMAD.MOV.U32 R3, RZ, RZ, RZ ;  /* 0x000000ffff037224 */ /* 0x000fe400078e00ff */
[----:B------:R-:W-:Y:S02]  /*00c0*/  IMAD R2, R2, 0xb, RZ ;  /* 0x0000000b02027824 */ /* 0x000fe400078e02ff */
[----:B--23--:R-:W-:-:S07]  /*00d0*/  IMAD R0, R0, UR8, R5 ;  /* 0x0000000800007c24 */ /* 0x00cfce000f8e0205 */
.L_x_7:
[----:B0-----:R-:W0:Y:S01]  /*00e0*/  LDCU UR4, c[0x0][0x398] ;  /* 0x00007300ff0477ac */ /* 0x001e220008000800 */
[----:B------:R-:W-:Y:S02]  /*00f0*/  IMAD R5, R0, 0xb, R3 ;  /* 0x0000000b00057824 */ /* 0x000fe400078e0203 */
[----:B------:R-:W-:-:S05]  /*0100*/  VIADD R3, R3, 0x1 ;  /* 0x0000000103037836 */ /* 0x000fca0000000000 */
[----:B------:R-:W-:Y:S01]  /*0110*/  ISETP.NE.AND P0, PT, R3, 0xb, PT ;  /* 0x0000000b0300780c */ /* 0x000fe20003f05270 */
[----:B0-----:R-:W-:Y:S01]  /*0120*/  IMAD R4, R5, UR4, R2 ;  /* 0x0000000405047c24 */ /* 0x001fe2000f8e0202 */
[----:B-12---:R-:W-:-:S11]  /*0130*/  UMOV UR4, URZ ;  /* 0x000000ff00047c82 */ /* 0x006fd60008000000 */
.L_x_6:
[----:B0-----:R-:W0:Y:S01]  /*0140*/  LDC R12, c[0x0][0x398] ;  /* 0x0000e600ff0c7b82 */ /* 0x001e220000000800 */
[----:B------:R-:W-:Y:S01]  /*0150*/  VIADD R5, R4, UR4 ;  /* 0x0000000404057c36 */ /* 0x000fe20008000000 */
[----:B------:R-:W-:Y:S01]  /*0160*/  UIADD3 UR4, UPT, UPT, UR4, 0x1, URZ ;  /* 0x0000000104047890 */ /* 0x000fe2000fffe0ff */
[----:B------:R-:W-:Y:S01]  /*0170*/  CS2R R18, SRZ ;  /* 0x0000000000127805 */ /* 0x000fe2000001ff00 */
[----:B-1----:R-:W1:Y:S02]  /*0180*/  LDCU.64 UR8, c[0x0][0x388] ;  /* 0x00007100ff0877ac */ /* 0x002e640008000a00 */
[----:B------:R-:W-:Y:S01]  /*0190*/  UISETP.NE.AND UP0, UPT, UR4, 0xb, UPT ;  /* 0x0000000b0400788c */ /* 0x000fe2000bf05270 */
[-C--:B0-----:R-:W-:Y:S02]  /*01a0*/  IABS R11, R12.reuse ;  /* 0x0000000c000b7213 */ /* 0x081fe40000000000 */
[----:B------:R-:W-:Y:S02]  /*01b0*/  IADD3 R8, PT, PT, R5, R12, RZ ;  /* 0x0000000c05087210 */ /* 0x000fe40007ffe0ff */
[----:B--2---:R-:W0:Y:S02]  /*01c0*/  I2F.RP R9, R11 ;  /* 0x0000000b00097306 */ /* 0x004e240000209400 */
[----:B------:R-:W-:-:S06]  /*01d0*/  ISETP.GE.AND P3, PT, R8, RZ, PT ;  /* 0x000000ff0800720c */ /* 0x000fcc0003f66270 */
[----:B0-----:R-:W0:Y:S02]  /*01e0*/  MUFU.RCP R9, R9 ;  /* 0x0000000900097308 */ /* 0x001e240000001000 */
[----:B0-----:R-:W-:-:S06]  /*01f0*/  IADD3 R6, PT, PT, R9, 0xffffffe, RZ ;  /* 0x0ffffffe09067810 */ /* 0x001fcc0007ffe0ff */
[----:B------:R0:W2:Y:S02]  /*0200*/  F2I.FTZ.U32.TRUNC.NTZ R7, R6 ;  /* 0x0000000600077305 */ /* 0x0000a4000021f000 */
[----:B0-----:R-:W-:Y:S02]  /*0210*/  IMAD.MOV.U32 R6, RZ, RZ, RZ ;  /* 0x000000ffff067224 */ /* 0x001fe400078e00ff */
[----:B--2---:R-:W-:-:S04]  /*0220*/  IMAD.MOV R10, RZ, RZ, -R7 ;  /* 0x000000ffff0a7224 */ /* 0x004fc800078e0a07 */
[----:B------:R-:W-:Y:S01]  /*0230*/  IMAD R13, R10, R11, RZ ;  /* 0x0000000b0a0d7224 */ /* 0x000fe200078e02ff */
[----:B------:R-:W-:Y:S01]  /*0240*/  IABS R10, R8 ;  /* 0x00000008000a7213 */ /* 0x000fe20000000000 */
[----:B------:R-:W-:Y:S02]  /*0250*/  IMAD.MOV.U32 R8, RZ, RZ, RZ ;  /* 0x000000ffff087224 */ /* 0x000fe400078e00ff */
[----:B------:R-:W-:-:S06]  /*0260*/  IMAD.HI.U32 R7, R7, R13, R6 ;  /* 0x0000000d07077227 */ /* 0x000fcc00078e0006 */
[----:B------:R-:W-:-:S04]  /*0270*/  IMAD.HI.U32 R7, R7, R10, RZ ;  /* 0x0000000a07077227 */ /* 0x000fc800078e00ff */
[----:B------:R-:W-:-:S04]  /*0280*/  IMAD.MOV R7, RZ, RZ, -R7 ;  /* 0x000000ffff077224 */ /* 0x000fc800078e0a07 */
[----:B------:R-:W-:Y:S01]  /*0290*/  IMAD R6, R11, R7, R10 ;  /* 0x000000070b067224 */ /* 0x000fe200078e020a */
[----:B------:R-:W-:-:S04]  /*02a0*/  IADD3 R7, PT, PT, R5, UR5, RZ ;  /* 0x0000000505077c10 */ /* 0x000fc8000fffe0ff */
[----:B------:R-:W-:Y:S01]  /*02b0*/  ISETP.GT.U32.AND P1, PT, R11, R6, PT ;  /* 0x000000060b00720c */ /* 0x000fe20003f24070 */
[C---:B------:R-:W-:Y:S01]  /*02c0*/  VIADD R9, R7.reuse, 0x1 ;  /* 0x0000000107097836 */ /* 0x040fe20000000000 */
[C---:B------:R-:W-:Y:S01]  /*02d0*/  IADD3 R20, PT, PT, R7.reuse, 0x3, RZ ;  /* 0x0000000307147810 */ /* 0x040fe20007ffe0ff */
[----:B------:R-:W-:-:S10]  /*02e0*/  VIADD R21, R7, 0x4 ;  /* 0x0000000407157836 */ /* 0x000fd40000000000 */
[----:B------:R-:W-:Y:S02]  /*02f0*/  @!P1 IADD3 R6, PT, PT, R6, -R11, RZ ;  /* 0x8000000b06069210 */ /* 0x000fe40007ffe0ff */
[----:B------:R-:W-:Y:S02]  /*0300*/  ISETP.NE.AND P1, PT, R12, RZ, PT ;  /* 0x000000ff0c00720c */ /* 0x000fe40003f25270 */
[----:B------:R-:W-:-:S13]  /*0310*/  ISETP.GT.U32.AND P2, PT, R11, R6, PT ;  /* 0x000000060b00720c */ /* 0x000fda0003f44070 */
[----:B------:R-:W-:-:S04]  /*0320*/  @!P2 IMAD.IADD R6, R6, 0x1, -R11 ;  /* 0x000000010606a824 */ /* 0x000fc800078e0a0b */
[----:B------:R-:W-:Y:S01]  /*0330*/  @!P3 IMAD.MOV R6, RZ, RZ, -R6 ;  /* 0x000000ffff06b224 */ /* 0x000fe200078e0a06 */
[----:B-1----:R-:W-:-:S07]  /*0340*/  @!P1 LOP3.LUT R6, RZ, R12, RZ, 0x33, !PT ;  /* 0x0000000cff069212 */ /* 0x002fce00078e33ff */
.L_x_2:
[C---:B------:R-:W-:Y:S01]  /*0350*/  ISETP.NE.AND P2, PT, R8.reuse, 0x2, PT ;  /* 0x000000020800780c */ /* 0x040fe20003f45270 */
[C---:B------:R-:W-:Y:S02]  /*0360*/  VIADD R12, R8.reuse, UR5 ;  /* 0x00000005080c7c36 */ /* 0x040fe40008000000 */
[C---:B------:R-:W-:Y:S01]  /*0370*/  IMAD R15, R8.reuse, 0x5, RZ ;  /* 0x00000005080f7824 */ /* 0x040fe200078e02ff */
[----:B------:R-:W-:-:S04]  /*0380*/  IADD3 R8, PT, PT, R8, 0x1, RZ ;  /* 0x0000000108087810 */ /* 0x000fc80007ffe0ff */
[----:B------:R-:W-:-:S05]  /*0390*/  ISETP.NE.AND P1, PT, R8, 0x5, PT ;  /* 0x000000050800780c */ /* 0x000fca0003f25270 */
[----:B------:R-:W-:Y:S08]  /*03a0*/  @!P2 BRA `(.L_x_0) ;  /* 0x0000000400dca947 */ /* 0x000ff00003800000 */
[----:B------:R-:W0:Y:S01]  /*03b0*/  LDC R24, c[0x0][0x398] ;  /* 0x0000e600ff187b82 */ /* 0x000e220000000800 */
[----:B------:R-:W-:Y:S01]  /*03c0*/  HFMA2 R10, -RZ, RZ, 0, 0 ;  /* 0x00000000ff0a7431 */ /* 0x000fe200000001ff */
[----:B------:R-:W-:Y:S02]  /*03d0*/  IABS R17, R5 ;  /* 0x0000000500117213 */ /* 0x000fe40000000000 */
[-C--:B0-----:R-:W-:Y:S02]  /*03e0*/  IABS R14, R24.reuse ;  /* 0x00000018000e7213 */ /* 0x081fe40000000000 */
[----:B------:R-:W-:Y:S02]  /*03f0*/  LOP3.LUT R26, RZ, R24, RZ, 0x33, !PT ;  /* 0x00000018ff1a7212 */ /* 0x000fe400078e33ff */
[----:B------:R-:W0:Y:S08]  /*0400*/  I2F.RP R13, R14 ;  /* 0x0000000e000d7306 */ /* 0x000e300000209400 */
[----:B0-----:R-:W0:Y:S02]  /*0410*/  MUFU.RCP R13, R13 ;  /* 0x0000000d000d7308 */ /* 0x001e240000001000 */
[----:B0-----:R-:W-:-:S06]  /*0420*/  VIADD R16, R13, 0xffffffe ;  /* 0x0ffffffe0d107836 */ /* 0x001fcc0000000000 */
[----:B------:R-:W0:Y:S02]  /*0430*/  F2I.FTZ.U32.TRUNC.NTZ R11, R16 ;  /* 0x00000010000b7305 */ /* 0x000e24000021f000 */
[----:B0-----:R-:W-:-:S04]  /*0440*/  IMAD.MOV R25, RZ, RZ, -R11 ;  /* 0x000000ffff197224 */ /* 0x001fc800078e0a0b */
[----:B------:R-:W-:-:S04]  /*0450*/  IMAD R25, R25, R14, RZ ;  /* 0x0000000e19197224 */ /* 0x000fc800078e02ff */
[----:B------:R-:W-:-:S04]  /*0460*/  IMAD.HI.U32 R25, R11, R25, R10 ;  /* 0x000000190b197227 */ /* 0x000fc800078e000a */
[----:B------:R-:W-:-:S04]  /*0470*/  IMAD.MOV.U32 R11, RZ, RZ, R17 ;  /* 0x000000ffff0b7224 */ /* 0x000fc800078e0011 */
[----:B------:R-:W-:-:S04]  /*0480*/  IMAD.HI.U32 R10, R25, R11, RZ ;  /* 0x0000000b190a7227 */ /* 0x000fc800078e00ff */
[----:B------:R-:W-:-:S04]  /*0490*/  IMAD.MOV R13, RZ, RZ, -R10 ;  /* 0x000000ffff0d7224 */ /* 0x000fc800078e0a0a */
[----:B------:R-:W-:Y:S01]  /*04a0*/  IMAD R11, R14, R13, R11 ;  /* 0x0000000d0e0b7224 */ /* 0x000fe200078e020b */
[----:B------:R-:W-:-:S04]  /*04b0*/  IABS R13, R7 ;  /* 0x00000007000d7213 */ /* 0x000fc80000000000 */
[----:B------:R-:W-:-:S13]  /*04c0*/  ISETP.GT.U32.AND P3, PT, R14, R11, PT ;  /* 0x0000000b0e00720c */ /* 0x000fda0003f64070 */
[----:B------:R-:W-:Y:S01]  /*04d0*/  @!P3 IADD3 R11, PT, PT, R11, -R14, RZ ;  /* 0x8000000e0b0bb210 */ /* 0x000fe20007ffe0ff */
[----:B------:R-:W-:-:S03]  /*04e0*/  @!P3 VIADD R10, R10, 0x1 ;  /* 0x000000010a0ab836 */ /* 0x000fc60000000000 */
[----:B------:R-:W-:Y:S02]  /*04f0*/  ISETP.GE.U32.AND P2, PT, R11, R14, PT ;  /* 0x0000000e0b00720c */ /* 0x000fe40003f46070 */
[----:B------:R-:W-:-:S04]  /*0500*/  LOP3.LUT R11, R5, R24, RZ, 0x3c, !PT ;  /* 0x00000018050b7212 */ /* 0x000fc800078e3cff */
[----:B------:R-:W-:-:S07]  /*0510*/  ISETP.GE.AND P4, PT, R11, RZ, PT ;  /* 0x000000ff0b00720c */ /* 0x000fce0003f86270 */
[----:B------:R-:W-:Y:S01]  /*0520*/  @P2 VIADD R10, R10, 0x1 ;  /* 0x000000010a0a2836 */ /* 0x000fe20000000000 */
[----:B------:R-:W-:-:S05]  /*0530*/  ISETP.NE.AND P2, PT, R24, RZ, PT ;  /* 0x000000ff1800720c */ /* 0x000fca0003f45270 */
[----:B------:R-:W-:-:S04]  /*0540*/  @!P4 IADD3 R10, PT, PT, -R10, RZ, RZ ;  /* 0x000000ff0a0ac210 */ /* 0x000fc80007ffe1ff */
[----:B------:R-:W-:Y:S01]  /*0550*/  SEL R11, R26, R10, !P2 ;  /* 0x0000000a1a0b7207 */ /* 0x000fe20005000000 */
[----:B------:R-:W-:-:S04]  /*0560*/  IMAD.HI.U32 R10, R25, R13, RZ ;  /* 0x0000000d190a7227 */ /* 0x000fc800078e00ff */
[----:B------:R-:W-:Y:S02]  /*0570*/  IMAD.IADD R12, R12, 0x1, R11 ;  /* 0x000000010c0c7824 */ /* 0x000fe400078e020b */
[----:B------:R-:W-:-:S03]  /*0580*/  IMAD.MOV R10, RZ, RZ, -R10 ;  /* 0x000000ffff0a7224 */ /* 0x000fc600078e0a0a */
[----:B------:R-:W-:Y:S02]  /*0590*/  IABS R16, R12 ;  /* 0x0000000c00107213 */ /* 0x000fe40000000000 */
[----:B------:R-:W-:-:S03]  /*05a0*/  ISETP.GE.AND P6, PT, R12, RZ, PT ;  /* 0x000000ff0c00720c */ /* 0x000fc60003fc6270 */
[----:B------:R-:W-:-:S05]  /*05b0*/  IMAD.HI.U32 R11, R25, R16, RZ ;  /* 0x00000010190b7227 */ /* 0x000fca00078e00ff */
[----:B------:R-:W-:Y:S01]  /*05c0*/  IADD3 R17, PT, PT, -R11, RZ, RZ ;  /* 0x000000ff0b117210 */ /* 0x000fe20007ffe1ff */
[C---:B------:R-:W-:Y:S02]  /*05d0*/  IMAD R11, R14.reuse, R10, R13 ;  /* 0x0000000a0e0b7224 */ /* 0x040fe400078e020d */
[----:B------:R-:W-:Y:S02]  /*05e0*/  IMAD.U32 R10, RZ, RZ, UR8 ;  /* 0x00000008ff0a7e24 */ /* 0x000fe4000f8e00ff */
[C---:B------:R-:W-:Y:S01]  /*05f0*/  IMAD R13, R14.reuse, R17, R16 ;  /* 0x000000110e0d7224 */ /* 0x040fe200078e0210 */
[----:B------:R-:W-:-:S04]  /*0600*/  ISETP.GT.U32.AND P3, PT, R14, R11, PT ;  /* 0x0000000b0e00720c */ /* 0x000fc80003f64070 */
[----:B------:R-:W-:-:S09]  /*0610*/  ISETP.GT.U32.AND P4, PT, R14, R13, PT ;  /* 0x0000000d0e00720c */ /* 0x000fd20003f84070 */
[----:B------:R-:W-:-:S04]  /*0620*/  @!P3 IMAD.IADD R11, R11, 0x1, -R14 ;  /* 0x000000010b0bb824 */ /* 0x000fc800078e0a0e */
[----:B------:R-:W-:Y:S01]  /*0630*/  @!P4 IMAD.IADD R13, R13, 0x1, -R14 ;  /* 0x000000010d0dc824 */ /* 0x000fe200078e0a0e */
[C---:B------:R-:W-:Y:S02]  /*0640*/  ISETP.GT.U32.AND P3, PT, R14.reuse, R11, PT ;  /* 0x0000000b0e00720c */ /* 0x040fe40003f64070 */
[----:B------:R-:W-:Y:S02]  /*0650*/  ISETP.GE.AND P4, PT, R7, RZ, PT ;  /* 0x000000ff0700720c */ /* 0x000fe40003f86270 */
[----:B------:R-:W-:-:S09]  /*0660*/  ISETP.GT.U32.AND P5, PT, R14, R13, PT ;  /* 0x0000000d0e00720c */ /* 0x000fd20003fa4070 */
[----:B------:R-:W-:-:S04]  /*0670*/  @!P3 IADD3 R11, PT, PT, R11, -R14, RZ ;  /* 0x8000000e0b0bb210 */ /* 0x000fc80007ffe0ff */
[----:B------:R-:W-:Y:S01]  /*0680*/  @!P5 IMAD.IADD R13, R13, 0x1, -R14 ;  /* 0x000000010d0dd824 */ /* 0x000fe200078e0a0e */
[----:B------:R-:W-:-:S03]  /*0690*/  @!P4 IADD3 R11, PT, PT, -R11, RZ, RZ ;  /* 0x000000ff0b0bc210 */ /* 0x000fc60007ffe1ff */
[----:B------:R-:W-:Y:S01]  /*06a0*/  IMAD.MOV.U32 R27, RZ, RZ, R13 ;  /* 0x000000ffff1b7224 */ /* 0x000fe200078e000d */
[----:B------:R-:W-:Y:S01]  /*06b0*/  SEL R17, R26, R11, !P2 ;  /* 0x0000000b1a117207 */ /* 0x000fe20005000000 */
[----:B------:R-:W0:Y:S01]  /*06c0*/  LDC.64 R12, c[0x0][0x390] ;  /* 0x0000e400ff0c7b82 */ /* 0x000e220000000a00 */
[----:B------:R-:W-:Y:S01]  /*06d0*/  MOV R11, UR9 ;  /* 0x00000009000b7c02 */ /* 0x000fe20008000f00 */
[----:B------:R-:W-:-:S05]  /*06e0*/  @!P6 IMAD.MOV R27, RZ, RZ, -R27 ;  /* 0x000000ffff1be224 */ /* 0x000fca00078e0a1b */
[----:B------:R-:W-:-:S05]  /*06f0*/  SEL R27, R26, R27, !P2 ;  /* 0x0000001b1a1b7207 */ /* 0x000fca0005000000 */
[----:B------:R-:W-:-:S04]  /*0700*/  IMAD R17, R27, R24, R17 ;  /* 0x000000181b117224 */ /* 0x000fc800078e0211 */
[----:B------:R-:W-:-:S06]  /*0710*/  IMAD.WIDE R16, R17, 0x4, R10 ;  /* 0x0000000411107825 */ /* 0x000fcc00078e020a */
[----:B------:R-:W2:Y:S01]  /*0720*/  LDG.E R16, desc[UR6][R16.64] ;  /* 0x0000000610107981 */ /* 0x000ea2000c1e1900 */
[----:B0-----:R-:W-:-:S05]  /*0730*/  IMAD.WIDE.U32 R12, R15, 0x8, R12 ;  /* 0x000000080f0c7825 */ /* 0x001fca00078e000c */
[----:B------:R-:W3:Y:S01]  /*0740*/  LDG.E.64 R28, desc[UR6][R12.64] ;  /* 0x000000060c1c7981 */ /* 0x000ee2000c1e1b00 */
[----:B------:R-:W-:Y:S01]  /*0750*/  ISETP.GE.AND P4, PT, R9, RZ, PT ;  /* 0x000000ff0900720c */ /* 0x000fe20003f86270 */
[----:B--2---:R-:W3:Y:S02]  /*0760*/  I2F.F64 R22, R16 ;  /* 0x0000001000167312 */ /* 0x004ee40000201c00 */
[----:B---3--:R-:W-:Y:S01]  /*0770*/  DFMA R18, R28, R22, R18 ;  /* 0x000000161c12722b */ /* 0x008fe20000000012 */
[----:B------:R-:W-:-:S05]  /*0780*/  IABS R22, R9 ;  /* 0x0000000900167213 */ /* 0x000fca0000000000 */
[----:B------:R-:W-:-:S04]  /*0790*/  IMAD.HI.U32 R15, R25, R22, RZ ;  /* 0x00000016190f7227 */ /* 0x000fc800078e00ff */
[----:B------:R-:W-:-:S04]  /*07a0*/  IMAD.MOV R15, RZ, RZ, -R15 ;  /* 0x000000ffff0f7224 */ /* 0x000fc800078e0a0f */
[----:B------:R-:W-:-:S05]  /*07b0*/  IMAD R15, R14, R15, R22 ;  /* 0x0000000f0e0f7224 */ /* 0x000fca00078e0216 */
[----:B------:R-:W-:-:S13]  /*07c0*/  ISETP.GT.U32.AND P3, PT, R14, R15, PT ;  /* 0x0000000f0e00720c */ /* 0x000fda0003f64070 */
[----:B------:R-:W-:-:S05]  /*07d0*/  @!P3 IMAD.IADD R15, R15, 0x1, -R14 ;  /* 0x000000010f0fb824 */ /* 0x000fca00078e0a0e */
[----:B------:R-:W-:-:S13]  /*07e0*/  ISETP.GT.U32.AND P3, PT, R14, R15, PT ;  /* 0x0000000f0e00720c */ /* 0x000fda0003f64070 */
[----:B------:R-:W-:-:S05]  /*07f0*/  @!P3 IADD3 R15, PT, PT, R15, -R14, RZ ;  /* 0x8000000e0f0fb210 */ /* 0x000fca0007ffe0ff */
[----:B------:R-:W-:-:S05]  /*0800*/  @!P4 IMAD.MOV R15, RZ, RZ, -R15 ;  /* 0x000000ffff0fc224 */ /* 0x000fca00078e0a0f */
[----:B------:R-:W-:-:S05]  /*0810*/  SEL R15, R26, R15, !P2 ;  /* 0x0000000f1a0f7207 */ /* 0x000fca0005000000 */
[----:B------:R-:W-:-:S04]  /*0820*/  IMAD R15, R27, R24, R15 ;  /* 0x000000181b0f7224 */ /* 0x000fc800078e020f */
[----:B------:R-:W-:Y:S02]  /*0830*/  IMAD.WIDE R22, R15, 0x4, R10 ;  /* 0x000000040f167825 */ /* 0x000fe400078e020a */
[----:B------:R-:W2:Y:S02]  /*0840*/  LDG.E.64 R14, desc[UR6][R12.64+0x10] ;  /* 0x000010060c0e7981 */ /* 0x000ea4000c1e1b00 */
[----:B------:R-:W-:Y:S02]  /*0850*/  IMAD R29, R27, R24, R6 ;  /* 0x000000181b1d7224 */ /* 0x000fe400078e0206 */
[----:B------:R-:W3:Y:S02]  /*0860*/  LDG.E R16, desc[UR6][R22.64] ;  /* 0x0000000616107981 */ /* 0x000ee4000c1e1900 */
[----:B------:R-:W-:-:S06]  /*0870*/  IMAD.WIDE R28, R29, 0x4, R10 ;  /* 0x000000041d1c7825 */ /* 0x000fcc00078e020a */
[----:B------:R-:W4:Y:S04]  /*0880*/  LDG.E R28, desc[UR6][R28.64] ;  /* 0x000000061c1c7981 */ /* 0x000f28000c1e1900 */
[----:B------:R-:W5:Y:S01]  /*0890*/  LDG.E.64 R22, desc[UR6][R12.64+0x8] ;  /* 0x000008060c167981 */ /* 0x000f62000c1e1b00 */
[----:B------:R-:W-:Y:S01]  /*08a0*/  ISETP.GE.AND P4, PT, R20, RZ, PT ;  /* 0x000000ff1400720c */ /* 0x000fe20003f86270 */
[----:B---3--:R-:W5:Y:S08]  /*08b0*/  I2F.F64 R16, R16 ;  /* 0x0000001000107312 */ /* 0x008f700000201c00 */
[----:B----4-:R-:W2:Y:S01]  /*08c0*/  I2F.F64 R28, R28 ;  /* 0x0000001c001c7312 */ /* 0x010ea20000201c00 */
[----:B-----5:R-:W-:Y:S01]  /*08d0*/  DFMA R16, R22, R16, R18 ;  /* 0x000000101610722b */ /* 0x020fe20000000012 */
[----:B------:R-:W-:-:S07]  /*08e0*/  IABS R18, R20 ;  /* 0x0000001400127213 */ /* 0x000fce0000000000 */
[----:B--2---:R-:W-:Y:S01]  /*08f0*/  DFMA R14, R14, R28, R16 ;  /* 0x0000001c0e0e722b */ /* 0x004fe20000000010 */
[----:B------:R-:W-:Y:S01]  /*0900*/  IMAD.HI.U32 R17, R25, R18, RZ ;  /* 0x0000001219117227 */ /* 0x000fe200078e00ff */
[----:B------:R-:W-:-:S03]  /*0910*/  IABS R29, R24 ;  /* 0x00000018001d7213 */ /* 0x000fc60000000000 */
[----:B------:R-:W-:-:S04]  /*0920*/  IMAD.MOV R17, RZ, RZ, -R17 ;  /* 0x000000ffff117224 */ /* 0x000fc800078e0a11 */
[----:B------:R-:W-:-:S05]  /*0930*/  IMAD R18, R29, R17, R18 ;  /* 0x000000111d127224 */ /* 0x000fca00078e0212 */
[----:B------:R-:W-:-:S13]  /*0940*/  ISETP.GT.U32.AND P3, PT, R29, R18, PT ;  /* 0x000000121d00720c */ /* 0x000fda0003f64070 */
[----:B------:R-:W-:-:S04]  /*0950*/  @!P3 IADD3 R18, PT, PT, R18, -R29, RZ ;  /* 0x8000001d1212b210 */ /* 0x000fc80007ffe0ff */
[----:B------:R-:W-:-:S13]  /*0960*/  ISETP.GT.U32.AND P3, PT, R29, R18, PT ;  /* 0x000000121d00720c */ /* 0x000fda0003f64070 */
[----:B------:R-:W-:-:S05]  /*0970*/  @!P3 IMAD.IADD R18, R18, 0x1, -R29 ;  /* 0x000000011212b824 */ /* 0x000fca00078e0a1d */
[----:B------:R-:W-:-:S04]  /*0980*/  @!P4 IADD3 R18, PT, PT, -R18, RZ, RZ ;  /* 0x000000ff1212c210 */ /* 0x000fc80007ffe1ff */
[----:B------:R-:W-:-:S05]  /*0990*/  SEL R18, R26, R18, !P2 ;  /* 0x000000121a127207 */ /* 0x000fca0005000000 */
[----:B------:R-:W-:Y:S02]  /*09a0*/  IMAD R23, R27, R24, R18 ;  /* 0x000000181b177224 */ /* 0x000fe400078e0212 */
[----:B------:R-:W2:Y:S02]  /*09b0*/  LDG.E.64 R18, desc[UR6][R12.64+0x18] ;  /* 0x000018060c127981 */ /* 0x000ea4000c1e1b00 */
[----:B------:R-:W-:-:S05]  /*09c0*/  IMAD.WIDE R22, R23, 0x4, R10 ;  /* 0x0000000417167825 */ /* 0x000fca00078e020a */
[----:B------:R-:W3:Y:S01]  /*09d0*/  LDG.E R16, desc[UR6][R22.64] ;  /* 0x0000000616107981 */ /* 0x000ee2000c1e1900 */
[----:B------:R-:W-:-:S03]  /*09e0*/  ISETP.GE.AND P4, PT, R21, RZ, PT ;  /* 0x000000ff1500720c */ /* 0x000fc60003f86270 */
[----:B------:R-:W4:Y:S01]  /*09f0*/  LDG.E.64 R12, desc[UR6][R12.64+0x20] ;  /* 0x000020060c0c7981 */ /* 0x000f22000c1e1b00 */
[----:B---3--:R-:W2:Y:S02]  /*0a00*/  I2F.F64 R16, R16 ;  /* 0x0000001000107312 */ /* 0x008ea40000201c00 */
[----:B--2---:R-:W-:Y:S01]  /*0a10*/  DFMA R18, R18, R16, R14 ;  /* 0x000000101212722b */ /* 0x004fe2000000000e */
[----:B------:R-:W-:-:S05]  /*0a20*/  IABS R14, R21 ;  /* 0x00000015000e7213 */ /* 0x000fca0000000000 */
[----:B------:R-:W-:-:S04]  /*0a30*/  IMAD.HI.U32 R25, R25, R14, RZ ;  /* 0x0000000e19197227 */ /* 0x000fc800078e00ff */
        /* <DEDUP_REMOVED lines=8> */
[----:B------:R-:W-:-:S04]  /*0ac0*/  IMAD R15, R27, R24, R14 ;  /* 0x000000181b0f7224 */ /* 0x000fc800078e020e */
[----:B------:R-:W-:-:S06]  /*0ad0*/  IMAD.WIDE R14, R15, 0x4, R10 ;  /* 0x000000040f0e7825 */ /* 0x000fcc00078e020a */
[----:B------:R-:W2:Y:S02]  /*0ae0*/  LDG.E R14, desc[UR6][R14.64] ;  /* 0x000000060e0e7981 */ /* 0x000ea4000c1e1900 */
[----:B--2---:R-:W4:Y:S02]  /*0af0*/  I2F.F64 R16, R14 ;  /* 0x0000000e00107312 */ /* 0x004f240000201c00 */
[----:B----4-:R-:W-:Y:S01]  /*0b00*/  DFMA R18, R12, R16, R18 ;  /* 0x000000100c12722b */ /* 0x010fe20000000012 */
[----:B------:R-:W-:Y:S10]  /*0b10*/  BRA `(.L_x_1) ;  /* 0x0000000400bc7947 */ /* 0x000ff40003800000 */
.L_x_0:
[----:B------:R-:W0:Y:S01]  /*0b20*/  LDC R24, c[0x0][0x398] ;  /* 0x0000e600ff187b82 */ /* 0x000e220000000800 */
[----:B------:R-:W-:Y:S01]  /*0b30*/  IMAD.MOV.U32 R22, RZ, RZ, RZ ;  /* 0x000000ffff167224 */ /* 0x000fe200078e00ff */
[----:B------:R-:W-:Y:S02]  /*0b40*/  IABS R13, R5 ;  /* 0x00000005000d7213 */ /* 0x000fe40000000000 */
[----:B------:R-:W-:Y:S02]  /*0b50*/  IABS R17, R7 ;  /* 0x0000000700117213 */ /* 0x000fe40000000000 */
[----:B------:R-:W-:Y:S02]  /*0b60*/  ISETP.GE.AND P6, PT, R7, RZ, PT ;  /* 0x000000ff0700720c */ /* 0x000fe40003fc6270 */
[-C--:B0-----:R-:W-:Y:S02]  /*0b70*/  IABS R26, R24.reuse ;  /* 0x00000018001a7213 */ /* 0x081fe40000000000 */
[----:B------:R-:W-:-:S02]  /*0b80*/  LOP3.LUT R25, RZ, R24, RZ, 0x33, !PT ;  /* 0x00000018ff197212 */ /* 0x000fc400078e33ff */
[----:B------:R-:W0:Y:S08]  /*0b90*/  I2F.RP R10, R26 ;  /* 0x0000001a000a7306 */ /* 0x000e300000209400 */
[----:B0-----:R-:W0:Y:S02]  /*0ba0*/  MUFU.RCP R10, R10 ;  /* 0x0000000a000a7308 */ /* 0x001e240000001000 */
[----:B0-----:R-:W-:-:S06]  /*0bb0*/  VIADD R23, R10, 0xffffffe ;  /* 0x0ffffffe0a177836 */ /* 0x001fcc0000000000 */
[----:B------:R-:W0:Y:S02]  /*0bc0*/  F2I.FTZ.U32.TRUNC.NTZ R23, R23 ;  /* 0x0000001700177305 */ /* 0x000e24000021f000 */
[----:B0-----:R-:W-:-:S05]  /*0bd0*/  IADD3 R11, PT, PT, RZ, -R23, RZ ;  /* 0x80000017ff0b7210 */ /* 0x001fca0007ffe0ff */
[----:B------:R-:W-:-:S04]  /*0be0*/  IMAD R11, R11, R26, RZ ;  /* 0x0000001a0b0b7224 */ /* 0x000fc800078e02ff */
[----:B------:R-:W-:Y:S01]  /*0bf0*/  IMAD.HI.U32 R22, R23, R11, R22 ;  /* 0x0000000b17167227 */ /* 0x000fe200078e0016 */
[----:B------:R-:W-:-:S05]  /*0c00*/  MOV R11, R13 ;  /* 0x0000000d000b7202 */ /* 0x000fca0000000f00 */
[----:B------:R-:W-:-:S04]  /*0c10*/  IMAD.HI.U32 R10, R22, R11, RZ ;  /* 0x0000000b160a7227 */ /* 0x000fc800078e00ff */
[----:B------:R-:W-:-:S04]  /*0c20*/  IMAD.MOV R13, RZ, RZ, -R10 ;  /* 0x000000ffff0d7224 */ /* 0x000fc800078e0a0a */
[----:B------:R-:W-:-:S05]  /*0c30*/  IMAD R11, R26, R13, R11 ;  /* 0x0000000d1a0b7224 */ /* 0x000fca00078e020b */
[----:B------:R-:W-:-:S13]  /*0c40*/  ISETP.GT.U32.AND P2, PT, R26, R11, PT ;  /* 0x0000000b1a00720c */ /* 0x000fda0003f44070 */
[-C--:B------:R-:W-:Y:S01]  /*0c50*/  @!P2 IADD3 R11, PT, PT, R11, -R26.reuse, RZ ;  /* 0x8000001a0b0ba210 */ /* 0x080fe20007ffe0ff */
[----:B------:R-:W-:Y:S01]  /*0c60*/  @!P2 VIADD R10, R10, 0x1 ;  /* 0x000000010a0aa836 */ /* 0x000fe20000000000 */
[----:B------:R-:W-:Y:S02]  /*0c70*/  ISETP.NE.AND P2, PT, R24, RZ, PT ;  /* 0x000000ff1800720c */ /* 0x000fe40003f45270 */
[----:B------:R-:W-:Y:S02]  /*0c80*/  ISETP.GE.U32.AND P3, PT, R11, R26, PT ;  /* 0x0000001a0b00720c */ /* 0x000fe40003f66070 */
[----:B------:R-:W-:-:S04]  /*0c90*/  LOP3.LUT R11, R5, R24, RZ, 0x3c, !PT ;  /* 0x00000018050b7212 */ /* 0x000fc800078e3cff */
[----:B------:R-:W-:-:S07]  /*0ca0*/  ISETP.GE.AND P4, PT, R11, RZ, PT ;  /* 0x000000ff0b00720c */ /* 0x000fce0003f86270 */
[----:B------:R-:W-:-:S06]  /*0cb0*/  @P3 IADD3 R10, PT, PT, R10, 0x1, RZ ;  /* 0x000000010a0a3810 */ /* 0x000fcc0007ffe0ff */
[----:B------:R-:W-:-:S05]  /*0cc0*/  @!P4 IMAD.MOV R10, RZ, RZ, -R10 ;  /* 0x000000ffff0ac224 */ /* 0x000fca00078e0a0a */
[----:B------:R-:W-:-:S04]  /*0cd0*/  SEL R11, R25, R10, !P2 ;  /* 0x0000000a190b7207 */ /* 0x000fc80005000000 */
[----:B------:R-:W-:Y:S01]  /*0ce0*/  IADD3 R11, PT, PT, R12, R11, RZ ;  /* 0x0000000b0c0b7210 */ /* 0x000fe20007ffe0ff */
[----:B------:R-:W-:-:S03]  /*0cf0*/  IMAD.HI.U32 R12, R22, R17, RZ ;  /* 0x00000011160c7227 */ /* 0x000fc600078e00ff */
[----:B------:R-:W-:Y:S01]  /*0d00*/  IABS R13, R11 ;  /* 0x0000000b000d7213 */ /* 0x000fe20000000000 */
[----:B------:R-:W-:-:S04]  /*0d10*/  IMAD.MOV R12, RZ, RZ, -R12 ;  /* 0x000000ffff0c7224 */ /* 0x000fc800078e0a0c */
[----:B------:R-:W-:-:S04]  /*0d20*/  IMAD.HI.U32 R10, R22, R13, RZ ;  /* 0x0000000d160a7227 */ /* 0x000fc800078e00ff */
[----:B------:R-:W-:Y:S01]  /*0d30*/  IMAD R14, R26, R12, R17 ;  /* 0x0000000c1a0e7224 */ /* 0x000fe200078e0211 */
[----:B------:R-:W-:-:S04]  /*0d40*/  IADD3 R10, PT, PT, -R10, RZ, RZ ;  /* 0x000000ff0a0a7210 */ /* 0x000fc80007ffe1ff */
[C---:B------:R-:W-:Y:S01]  /*0d50*/  ISETP.GT.U32.AND P4, PT, R26.reuse, R14, PT ;  /* 0x0000000e1a00720c */ /* 0x040fe20003f84070 */
[----:B------:R-:W-:-:S05]  /*0d60*/  IMAD R13, R26, R10, R13 ;  /* 0x0000000a1a0d7224 */ /* 0x000fca00078e020d */
[----:B------:R-:W-:-:S07]  /*0d70*/  ISETP.GT.U32.AND P3, PT, R26, R13, PT ;  /* 0x0000000d1a00720c */ /* 0x000fce0003f64070 */
[----:B------:R-:W-:Y:S01]  /*0d80*/  @!P4 IMAD.IADD R14, R14, 0x1, -R26 ;  /* 0x000000010e0ec824 */ /* 0x000fe200078e0a1a */
[----:B------:R-:W-:Y:S02]  /*0d90*/  ISETP.GE.AND P4, PT, R11, RZ, PT ;  /* 0x000000ff0b00720c */ /* 0x000fe40003f86270 */
[----:B------:R-:W0:Y:S02]  /*0da0*/  LDC.64 R10, c[0x0][0x388] ;  /* 0x0000e200ff0a7b82 */ /* 0x000e240000000a00 */
[----:B------:R-:W-:Y:S02]  /*0db0*/  ISETP.GT.U32.AND P5, PT, R26, R14, PT ;  /* 0x0000000e1a00720c */ /* 0x000fe40003fa4070 */
[----:B------:R-:W-:-:S04]  /*0dc0*/  @!P3 IADD3 R13, PT, PT, R13, -R26, RZ ;  /* 0x8000001a0d0db210 */ /* 0x000fc80007ffe0ff */
[----:B------:R-:W-:-:S07]  /*0dd0*/  ISETP.GT.U32.AND P3, PT, R26, R13, PT ;  /* 0x0000000d1a00720c */ /* 0x000fce0003f64070 */
[----:B------:R-:W-:-:S05]  /*0de0*/  @!P5 IMAD.IADD R14, R14, 0x1, -R26 ;  /* 0x000000010e0ed824 */ /* 0x000fca00078e0a1a */
[----:B------:R-:W-:Y:S02]  /*0df0*/  @!P6 IADD3 R14, PT, PT, -R14, RZ, RZ ;  /* 0x000000ff0e0ee210 */ /* 0x000fe40007ffe1ff */
[----:B------:R-:W-:Y:S02]  /*0e00*/  @!P3 IADD3 R13, PT, PT, R13, -R26, RZ ;  /* 0x8000001a0d0db210 */ /* 0x000fe40007ffe0ff */
[----:B------:R-:W-:-:S03]  /*0e10*/  SEL R29, R25, R14, !P2 ;  /* 0x0000000e191d7207 */ /* 0x000fc60005000000 */
[----:B------:R-:W-:Y:S02]  /*0e20*/  IMAD.MOV.U32 R16, RZ, RZ, R13 ;  /* 0x000000ffff107224 */ /* 0x000fe400078e000d */
[----:B------:R-:W1:Y:S02]  /*0e30*/  LDC.64 R12, c[0x0][0x390] ;  /* 0x0000e400ff0c7b82 */ /* 0x000e640000000a00 */
[----:B------:R-:W-:-:S05]  /*0e40*/  @!P4 IMAD.MOV R16, RZ, RZ, -R16 ;  /* 0x000000ffff10c224 */ /* 0x000fca00078e0a10 */
[----:B------:R-:W-:-:S05]  /*0e50*/  SEL R23, R25, R16, !P2 ;  /* 0x0000001019177207 */ /* 0x000fca0005000000 */
[----:B------:R-:W-:-:S04]  /*0e60*/  IMAD R29, R23, R24, R29 ;  /* 0x00000018171d7224 */ /* 0x000fc800078e021d */
[----:B0-----:R-:W-:-:S06]  /*0e70*/  IMAD.WIDE R28, R29, 0x4, R10 ;  /* 0x000000041d1c7825 */ /* 0x001fcc00078e020a */
[----:B------:R-:W2:Y:S01]  /*0e80*/  LDG.E R28, desc[UR6][R28.64] ;  /* 0x000000061c1c7981 */ /* 0x000ea2000c1e1900 */
[----:B-1----:R-:W-:-:S05]  /*0e90*/  IMAD.WIDE.U32 R12, R15, 0x8, R12 ;  /* 0x000000080f0c7825 */ /* 0x002fca00078e000c */
[----:B------:R-:W3:Y:S01]  /*0ea0*/  LDG.E.64 R16, desc[UR6][R12.64] ;  /* 0x000000060c107981 */ /* 0x000ee2000c1e1b00 */
[----:B------:R-:W-:Y:S01]  /*0eb0*/  ISETP.GE.AND P4, PT, R9, RZ, PT ;  /* 0x000000ff0900720c */ /* 0x000fe20003f86270 */
[----:B--2---:R-:W3:Y:S02]  /*0ec0*/  I2F.F64 R14, R28 ;  /* 0x0000001c000e7312 */ /* 0x004ee40000201c00 */
[----:B---3--:R-:W-:Y:S01]  /*0ed0*/  DFMA R14, R16, R14, R18 ;  /* 0x0000000e100e722b */ /* 0x008fe20000000012 */
[----:B------:R-:W-:Y:S01]  /*0ee0*/  IABS R17, R9 ;  /* 0x0000000900117213 */ /* 0x000fe20000000000 */
[----:B------:R-:W2:Y:S04]  /*0ef0*/  LDG.E.64 R18, desc[UR6][R12.64+0x8] ;  /* 0x000008060c127981 */ /* 0x000ea8000c1e1b00 */
[----:B------:R-:W-:-:S05]  /*0f00*/  IMAD.HI.U32 R16, R22, R17, RZ ;  /* 0x0000001116107227 */ /* 0x000fca00078e00ff */
[----:B------:R-:W-:-:S05]  /*0f10*/  IADD3 R16, PT, PT, -R16, RZ, RZ ;  /* 0x000000ff10107210 */ /* 0x000fca0007ffe1ff */
        /* <DEDUP_REMOVED lines=8> */
[----:B------:R-:W-:-:S05]  /*0fa0*/  IMAD.WIDE R28, R29, 0x4, R10 ;  /* 0x000000041d1c7825 */ /* 0x000fca00078e020a */
[----:B------:R-:W3:Y:S01]  /*0fb0*/  LDG.E R16, desc[UR6][R28.64] ;  /* 0x000000061c107981 */ /* 0x000ee2000c1e1900 */
[----:B------:R-:W-:Y:S01]  /*0fc0*/  ISETP.GE.AND P4, PT, R20, RZ, PT ;  /* 0x000000ff1400720c */ /* 0x000fe20003f86270 */
[----:B---3--:R-:W2:Y:S02]  /*0fd0*/  I2F.F64 R16, R16 ;  /* 0x0000001000107312 */ /* 0x008ea40000201c00 */
[----:B--2---:R-:W-:Y:S01]  /*0fe0*/  DFMA R14, R18, R16, R14 ;  /* 0x00000010120e722b */ /* 0x004fe2000000000e */
[----:B------:R-:W-:-:S05]  /*0ff0*/  IABS R17, R20 ;  /* 0x0000001400117213 */ /* 0x000fca0000000000 */
[----:B------:R-:W-:-:S05]  /*1000*/  IMAD.HI.U32 R18, R22, R17, RZ ;  /* 0x0000001116127227 */ /* 0x000fca00078e00ff */
[----:B------:R-:W-:-:S05]  /*1010*/  IADD3 R18, PT, PT, -R18, RZ, RZ ;  /* 0x000000ff12127210 */ /* 0x000fca0007ffe1ff */
[----:B------:R-:W-:-:S05]  /*1020*/  IMAD R17, R26, R18, R17 ;  /* 0x000000121a117224 */ /* 0x000fca00078e0211 */
[----:B------:R-:W-:-:S13]  /*1030*/  ISETP.GT.U32.AND P3, PT, R26, R17, PT ;  /* 0x000000111a00720c */ /* 0x000fda0003f64070 */
[----:B------:R-:W-:-:S05]  /*1040*/  @!P3 IMAD.IADD R17, R17, 0x1, -R26 ;  /* 0x000000011111b824 */ /* 0x000fca00078e0a1a */
[----:B------:R-:W-:-:S13]  /*1050*/  ISETP.GT.U32.AND P3, PT, R26, R17, PT ;  /* 0x000000111a00720c */ /* 0x000fda0003f64070 */
[----:B------:R-:W-:-:S05]  /*1060*/  @!P3 IADD3 R17, PT, PT, R17, -R26, RZ ;  /* 0x8000001a1111b210 */ /* 0x000fca0007ffe0ff */
[----:B------:R-:W-:-:S05]  /*1070*/  IMAD.MOV.U32 R16, RZ, RZ, R17 ;  /* 0x000000ffff107224 */ /* 0x000fca00078e0011 */
[----:B------:R-:W-:-:S04]  /*1080*/  @!P4 IADD3 R16, PT, PT, -R16, RZ, RZ ;  /* 0x000000ff1010c210 */ /* 0x000fc80007ffe1ff */
[----:B------:R-:W-:-:S05]  /*1090*/  SEL R16, R25, R16, !P2 ;  /* 0x0000001019107207 */ /* 0x000fca0005000000 */
[----:B------:R-:W-:Y:S02]  /*10a0*/  IMAD R29, R23, R24, R16 ;  /* 0x00000018171d7224 */ /* 0x000fe400078e0210 */
[----:B------:R-:W2:Y:S02]  /*10b0*/  LDG.E.64 R16, desc[UR6][R12.64+0x18] ;  /* 0x000018060c107981 */ /* 0x000ea4000c1e1b00 */
[----:B------:R-:W-:-:S06]  /*10c0*/  IMAD.WIDE R28, R29, 0x4, R10 ;  /* 0x000000041d1c7825 */ /* 0x000fcc00078e020a */
        /* <DEDUP_REMOVED lines=19> */
[----:B----4-:R-:W-:-:S11]  /*1200*/  DFMA R18, R12, R16, R18 ;  /* 0x000000100c12722b */ /* 0x010fd60000000012 */
.L_x_1:
[----:B------:R-:W-:Y:S05]  /*1210*/  @P1 BRA `(.L_x_2) ;  /* 0xfffffff0004c1947 */ /* 0x000fea000383ffff */
[----:B------:R-:W-:Y:S01]  /*1220*/  UMOV UR8, 0xa0b5ed8d ;  /* 0xa0b5ed8d00087882 */ /* 0x000fe20000000000 */
[----:B------:R-:W-:Y:S01]  /*1230*/  UMOV UR9, 0x3eb0c6f7 ;  /* 0x3eb0c6f700097882 */ /* 0x000fe20000000000 */
[----:B------:R-:W-:Y:S01]  /*1240*/  BSSY.RECONVERGENT B0, `(.L_x_3) ;  /* 0x0000014000007945 */ /* 0x000fe20003800200 */
[----:B------:R-:W-:-:S14]  /*1250*/  DSETP.GEU.AND P1, PT, |R18|, UR8, PT ;  /* 0x0000000812007e2a */ /* 0x000fdc000bf2e200 */
[----:B------:R-:W-:Y:S05]  /*1260*/  @P1 BRA `(.L_x_4) ;  /* 0x0000000000181947 */ /* 0x000fea0003800000 */
[C---:B------:R-:W-:Y:S01]  /*1270*/  IMAD.WIDE R10, R5.reuse, 0x4, R10 ;  /* 0x00000004050a7825 */ /* 0x040fe200078e020a */
[----:B------:R-:W0:Y:S05]  /*1280*/  LDC.64 R6, c[0x0][0x380] ;  /* 0x0000e000ff067b82 */ /* 0x000e2a0000000a00 */
[----:B------:R-:W2:Y:S01]  /*1290*/  LDG.E R11, desc[UR6][R10.64] ;  /* 0x000000060a0b7981 */ /* 0x000ea2000c1e1900 */
[----:B0-----:R-:W-:-:S05]  /*12a0*/  IMAD.WIDE R6, R5, 0x4, R6 ;  /* 0x0000000405067825 */ /* 0x001fca00078e0206 */
[----:B--2---:R0:W-:Y:S01]  /*12b0*/  STG.E desc[UR6][R6.64], R11 ;  /* 0x0000000b06007986 */ /* 0x0041e2000c101906 */
[----:B------:R-:W-:Y:S05]  /*12c0*/  BRA `(.L_x_5) ;  /* 0x00000000002c7947 */ /* 0x000fea0003800000 */
.L_x_4:
[----:B------:R-:W-:-:S14]  /*12d0*/  DSETP.GEU.AND P1, PT, R18, RZ, PT ;  /* 0x000000ff1200722a */ /* 0x000fdc0003f2e000 */
[----:B------:R-:W0:Y:S01]  /*12e0*/  @!P1 LDC.64 R6, c[0x0][0x380] ;  /* 0x0000e000ff069b82 */ /* 0x000e220000000a00 */
[----:B------:R-:W-:Y:S02]  /*12f0*/  @!P1 IMAD.MOV.U32 R9, RZ, RZ, -0x1 ;  /* 0xffffffffff099424 */ /* 0x000fe400078e00ff */
[----:B0-----:R-:W-:-:S05]  /*1300*/  @!P1 IMAD.WIDE R6, R5, 0x4, R6 ;  /* 0x0000000405069825 */ /* 0x001fca00078e0206 */
[----:B------:R1:W-:Y:S01]  /*1310*/  @!P1 STG.E desc[UR6][R6.64], R9 ;  /* 0x0000000906009986 */ /* 0x0003e2000c101906 */
[----:B------:R-:W-:Y:S05]  /*1320*/  @!P1 BRA `(.L_x_5) ;  /* 0x0000000000149947 */ /* 0x000fea0003800000 */
[----:B------:R-:W-:-:S14]  /*1330*/  DSETP.GT.AND P1, PT, R18, RZ, PT ;  /* 0x000000ff1200722a */ /* 0x000fdc0003f24000 */
[----:B-1----:R-:W0:Y:S01]  /*1340*/  @P1 LDC.64 R6, c[0x0][0x380] ;  /* 0x0000e000ff061b82 */ /* 0x002e220000000a00 */
[----:B------:R-:W-:Y:S01]  /*1350*/  @P1 MOV R9, 0x1 ;  /* 0x0000000100091802 */ /* 0x000fe20000000f00 */
[----:B0-----:R-:W-:-:S05]  /*1360*/  @P1 IMAD.WIDE R6, R5, 0x4, R6 ;  /* 0x0000000405061825 */ /* 0x001fca00078e0206 */
[----:B------:R2:W-:Y:S02]  /*1370*/  @P1 STG.E desc[UR6][R6.64], R9 ;  /* 0x0000000906001986 */ /* 0x0005e4000c101906 */
.L_x_5:
[----:B------:R-:W-:Y:S05]  /*1380*/  BSYNC.RECONVERGENT B0 ;  /* 0x0000000000007941 */ /* 0x000fea0003800200 */
.L_x_3:
[----:B------:R-:W-:Y:S05]  /*1390*/  BRA.U UP0, `(.L_x_6) ;  /* 0xffffffed00687547 */ /* 0x000fea000b83ffff */
[----:B------:R-:W-:Y:S05]  /*13a0*/  @P0 BRA `(.L_x_7) ;  /* 0xffffffec004c0947 */ /* 0x000fea000383ffff */
[----:B------:R-:W-:Y:S05]  /*13b0*/  EXIT ;  /* 0x000000000000794d */ /* 0x000fea0003800000 */
.L_x_8:
[----:B------:R-:W-:-:S00]  /*13c0*/  BRA `(.L_x_8) ;  /* 0xfffffffc00fc7947 */ /* 0x000fc0000383ffff */
[----:B------:R-:W-:-:S00]  /*13d0*/  NOP ;  /* 0x0000000000007918 */ /* 0x000fc00000000000 */
        /* <DEDUP_REMOVED lines=10> */
.L_x_9:


//--------------------- .nv.shared.reserved.0     --------------------------
	.section	.nv.shared.reserved.0,"aw",@nobits
	.weak		__nv_reservedSMEM_offset_0_alias
	.size		__nv_reservedSMEM_offset_0_alias, 0, 64
	.other		__nv_reservedSMEM_offset_0_alias,@"STO_CUDA_RESERVED_SHARED STV_DEFAULT"
__nv_reservedSMEM_offset_0_alias:
	.zero		0
	.zero		64


//--------------------- .nv.constant0._Z5isingPiS_Pdi --------------------------
	.section	.nv.constant0._Z5isingPiS_Pdi,"a",@progbits
	.sectionflags	@""
	.align	4
.nv.constant0._Z5isingPiS_Pdi:
	.zero		924


//--------------------- SYMBOLS --------------------------

	.type		.nv.reservedSmem.offset0,@object
	.size		.nv.reservedSmem.offset0,0x4
